//
// Generated by NVIDIA NVVM Compiler
//
// Compiler Build ID: CL-36424714
// Cuda compilation tools, release 13.0, V13.0.88
// Based on NVVM 20.0.0
//

.version 9.0
.target sm_100
.address_size 64

	// .globl	_Z15kernelVectorAddPfS_S_

.visible .entry _Z15kernelVectorAddPfS_S_(
	.param .u64 .ptr .align 1 _Z15kernelVectorAddPfS_S__param_0,
	.param .u64 .ptr .align 1 _Z15kernelVectorAddPfS_S__param_1,
	.param .u64 .ptr .align 1 _Z15kernelVectorAddPfS_S__param_2
)
{
	.reg .b32 	%r<5>;
	.reg .b32 	%f<4>;
	.reg .b64 	%rd<11>;

	ld.param.u64 	%rd1, [_Z15kernelVectorAddPfS_S__param_0];
	ld.param.u64 	%rd2, [_Z15kernelVectorAddPfS_S__param_1];
	ld.param.u64 	%rd3, [_Z15kernelVectorAddPfS_S__param_2];
	cvta.to.global.u64 	%rd4, %rd3;
	cvta.to.global.u64 	%rd5, %rd2;
	cvta.to.global.u64 	%rd6, %rd1;
	mov.u32 	%r1, %ctaid.x;
	mov.u32 	%r2, %tid.x;
	shl.b32 	%r3, %r2, 5;
	add.s32 	%r4, %r3, %r1;
	mul.wide.u32 	%rd7, %r4, 4;
	add.s64 	%rd8, %rd6, %rd7;
	ld.global.f32 	%f1, [%rd8];
	add.s64 	%rd9, %rd5, %rd7;
	ld.global.f32 	%f2, [%rd9];
	add.f32 	%f3, %f1, %f2;
	add.s64 	%rd10, %rd4, %rd7;
	st.global.f32 	[%rd10], %f3;
	ret;

}


// ===== COMPILED SASS (sm_100) =====

	.target	sm_100

	.elftype	@"ET_EXEC"


//--------------------- .note.nv.tkinfo           --------------------------
	.section	.note.nv.tkinfo,"",@"SHT_NOTE"
	.sectionflags	@"SHF_NOTE_NV_TKINFO"
	.tkinfo
        /*0018*/ 	.word	0x00000002
        /*0030*/ 	.string	""
        /*0030*/ 	.string	"ptxas"
        /*0030*/ 	.string	"Cuda compilation tools, release 13.0, V13.0.88"
        /*0030*/ 	.string	"Build cuda_13.0.r13.0/compiler.36424714_0"
        /*0030*/ 	.string	"-arch sm_100 -m 64 "



//--------------------- .note.nv.cuinfo           --------------------------
	.section	.note.nv.cuinfo,"",@"SHT_NOTE"
	.sectionflags	@"SHF_NOTE_NV_CUINFO"
        /*0018*/ 	.short	0x0002
        /*001a*/ 	.short	0x0064
        /*001c*/ 	.short	0x0082
	.zero		2


//--------------------- .nv.info                  --------------------------
	.section	.nv.info,"",@"SHT_CUDA_INFO"
	.align	4


	//----- nvinfo : EIATTR_REGCOUNT
	.align		4
        /*0000*/ 	.byte	0x04, 0x2f
        /*0002*/ 	.short	(.L_1 - .L_0)
	.align		4
.L_0:
        /*0004*/ 	.word	index@(_Z15kernelVectorAddPfS_S_)
        /*0008*/ 	.word	0x0000000c


	//----- nvinfo : EIATTR_FRAME_SIZE
	.align		4
.L_1:
        /*000c*/ 	.byte	0x04, 0x11
        /*000e*/ 	.short	(.L_3 - .L_2)
	.align		4
.L_2:
        /*0010*/ 	.word	index@(_Z15kernelVectorAddPfS_S_)
        /*0014*/ 	.word	0x00000000


	//----- nvinfo : EIATTR_MIN_STACK_SIZE
	.align		4
.L_3:
        /*0018*/ 	.byte	0x04, 0x12
        /*001a*/ 	.short	(.L_5 - .L_4)
	.align		4
.L_4:
        /*001c*/ 	.word	index@(_Z15kernelVectorAddPfS_S_)
        /*0020*/ 	.word	0x00000000
.L_5:


//--------------------- .nv.compat                --------------------------
	.section	.nv.compat,"",@"SHT_CUDA_COMPAT_INFO"
	.align	4
        /*0000*/ 	.byte	0x02, 0x09, 0x00, 0x00, 0x02, 0x02, 0x01, 0x00, 0x02, 0x05, 0x05, 0x00, 0x03, 0x07, 0x01, 0x01
        /*0010*/ 	.byte	0x02, 0x03, 0x00, 0x00, 0x02, 0x06, 0x01, 0x00, 0x04, 0x0b, 0x08, 0x00, 0x09, 0x00, 0x00, 0x00
        /*0020*/ 	.byte	0x00, 0x00, 0x00, 0x00


//--------------------- .nv.info._Z15kernelVectorAddPfS_S_ --------------------------
	.section	.nv.info._Z15kernelVectorAddPfS_S_,"",@"SHT_CUDA_INFO"
	.sectionflags	@""
	.align	4


	//----- nvinfo : EIATTR_CUDA_API_VERSION
	.align		4
        /*0000*/ 	.byte	0x04, 0x37
        /*0002*/ 	.short	(.L_7 - .L_6)
.L_6:
        /*0004*/ 	.word	0x00000082


	//----- nvinfo : EIATTR_KPARAM_INFO
	.align		4
.L_7:
        /*0008*/ 	.byte	0x04, 0x17
        /*000a*/ 	.short	(.L_9 - .L_8)
.L_8:
        /*000c*/ 	.word	0x00000000
        /*0010*/ 	.short	0x0002
        /*0012*/ 	.short	0x0010
        /*0014*/ 	.byte	0x00, 0xf5, 0x21, 0x00


	//----- nvinfo : EIATTR_KPARAM_INFO
	.align		4
.L_9:
        /*0018*/ 	.byte	0x04, 0x17
        /*001a*/ 	.short	(.L_11 - .L_10)
.L_10:
        /*001c*/ 	.word	0x00000000
        /*0020*/ 	.short	0x0001
        /*0022*/ 	.short	0x0008
        /*0024*/ 	.byte	0x00, 0xf5, 0x21, 0x00


	//----- nvinfo : EIATTR_KPARAM_INFO
	.align		4
.L_11:
        /*0028*/ 	.byte	0x04, 0x17
        /*002a*/ 	.short	(.L_13 - .L_12)
.L_12:
        /*002c*/ 	.word	0x00000000
        /*0030*/ 	.short	0x0000
        /*0032*/ 	.short	0x0000
        /*0034*/ 	.byte	0x00, 0xf5, 0x21, 0x00


	//----- nvinfo : EIATTR_SPARSE_MMA_MASK
	.align		4
.L_13:
        /*0038*/ 	.byte	0x03, 0x50
        /*003a*/ 	.short	0x0000


	//----- nvinfo : EIATTR_MAXREG_COUNT
	.align		4
        /*003c*/ 	.byte	0x03, 0x1b
        /*003e*/ 	.short	0x00ff


	//----- nvinfo : EIATTR_MERCURY_ISA_VERSION
	.align		4
        /*0040*/ 	.byte	0x03, 0x5f
        /*0042*/ 	.short	0x0101


	//----- nvinfo : EIATTR_VRC_CTA_INIT_COUNT
	.align		4
        /*0044*/ 	.byte	0x02, 0x4a
	.zero		1
	.zero		1


	//----- nvinfo : EIATTR_EXIT_INSTR_OFFSETS
	.align		4
        /*0048*/ 	.byte	0x04, 0x1c
        /*004a*/ 	.short	(.L_15 - .L_14)


	//   ....[0]....
.L_14:
        /*004c*/ 	.word	0x000000f0


	//----- nvinfo : EIATTR_CBANK_PARAM_SIZE
	.align		4
.L_15:
        /*0050*/ 	.byte	0x03, 0x19
        /*0052*/ 	.short	0x0018


	//----- nvinfo : EIATTR_PARAM_CBANK
	.align		4
        /*0054*/ 	.byte	0x04, 0x0a
        /*0056*/ 	.short	(.L_17 - .L_16)
	.align		4
.L_16:
        /*0058*/ 	.word	index@(.nv.constant0._Z15kernelVectorAddPfS_S_)
        /*005c*/ 	.short	0x0380
        /*005e*/ 	.short	0x0018


	//----- nvinfo : EIATTR_SW_WAR
	.align		4
.L_17:
        /*0060*/ 	.byte	0x04, 0x36
        /*0062*/ 	.short	(.L_19 - .L_18)
.L_18:
        /*0064*/ 	.word	0x00000008
.L_19:


//--------------------- .nv.callgraph             --------------------------
	.section	.nv.callgraph,"",@"SHT_CUDA_CALLGRAPH"
	.align	4
	.sectionentsize	8
	.align		4
        /*0000*/ 	.word	0x00000000
	.align		4
        /*0004*/ 	.word	0xffffffff
	.align		4
        /*0008*/ 	.word	0x00000000
	.align		4
        /*000c*/ 	.word	0xfffffffe
	.align		4
        /*0010*/ 	.word	0x00000000
	.align		4
        /*0014*/ 	.word	0xfffffffd
	.align		4
        /*0018*/ 	.word	0x00000000
	.align		4
        /*001c*/ 	.word	0xfffffffc


//--------------------- .text._Z15kernelVectorAddPfS_S_ --------------------------
	.section	.text._Z15kernelVectorAddPfS_S_,"ax",@progbits
	.align	128
        .global         _Z15kernelVectorAddPfS_S_
        .type           _Z15kernelVectorAddPfS_S_,@function
        .size           _Z15kernelVectorAddPfS_S_,(.L_x_1 - _Z15kernelVectorAddPfS_S_)
        .other          _Z15kernelVectorAddPfS_S_,@"STO_CUDA_ENTRY STV_DEFAULT"
_Z15kernelVectorAddPfS_S_:
.text._Z15kernelVectorAddPfS_S_:
[----:B------:R-:W-:Y:S01]  /*0000*/  LDC R1, c[0x0][0x37c] ;  /* 0x0000df00ff017b82 */ /* 0x000fe20000000800 */
[----:B------:R-:W0:Y:S07]  /*0010*/  S2R R9, SR_TID.X ;  /* 0x0000000000097919 */ /* 0x000e2e0000002100 */
[----:B------:R-:W0:Y:S01]  /*0020*/  S2UR UR6, SR_CTAID.X ;  /* 0x00000000000679c3 */ /* 0x000e220000002500 */
[----:B------:R-:W1:Y:S07]  /*0030*/  LDCU.64 UR4, c[0x0][0x358] ;  /* 0x00006b00ff0477ac */ /* 0x000e6e0008000a00 */
[----:B------:R-:W2:Y:S08]  /*0040*/  LDC.64 R2, c[0x0][0x380] ;  /* 0x0000e000ff027b82 */ /* 0x000eb00000000a00 */
[----:B------:R-:W3:Y:S08]  /*0050*/  LDC.64 R4, c[0x0][0x388] ;  /* 0x0000e200ff047b82 */ /* 0x000ef00000000a00 */
[----:B------:R-:W4:Y:S01]  /*0060*/  LDC.64 R6, c[0x0][0x390] ;  /* 0x0000e400ff067b82 */ /* 0x000f220000000a00 */
[----:B0-----:R-:W-:-:S05]  /*0070*/  LEA R9, R9, UR6, 0x5 ;  /* 0x0000000609097c11 */ /* 0x001fca000f8e28ff */
[----:B--2---:R-:W-:-:S04]  /*0080*/  IMAD.WIDE.U32 R2, R9, 0x4, R2 ;  /* 0x0000000409027825 */ /* 0x004fc800078e0002 */
[C---:B---3--:R-:W-:Y:S02]  /*0090*/  IMAD.WIDE.U32 R4, R9.reuse, 0x4, R4 ;  /* 0x0000000409047825 */ /* 0x048fe400078e0004 */
[----:B-1----:R-:W2:Y:S04]  /*00a0*/  LDG.E R2, desc[UR4][R2.64] ;  /* 0x0000000402027981 */ /* 0x002ea8000c1e1900 */
[----:B------:R-:W2:Y:S01]  /*00b0*/  LDG.E R5, desc[UR4][R4.64] ;  /* 0x0000000404057981 */ /* 0x000ea2000c1e1900 */
[----:B----4-:R-:W-:-:S04]  /*00c0*/  IMAD.WIDE.U32 R6, R9, 0x4, R6 ;  /* 0x0000000409067825 */ /* 0x010fc800078e0006 */
[----:B--2---:R-:W-:-:S05]  /*00d0*/  FADD R9, R2, R5 ;  /* 0x0000000502097221 */ /* 0x004fca0000000000 */
[----:B------:R-:W-:Y:S01]  /*00e0*/  STG.E desc[UR4][R6.64], R9 ;  /* 0x0000000906007986 */ /* 0x000fe2000c101904 */
[----:B------:R-:W-:Y:S05]  /*00f0*/  EXIT ;  /* 0x000000000000794d */ /* 0x000fea0003800000 */
.L_x_0:
[----:B------:R-:W-:-:S00]  /*0100*/  BRA `(.L_x_0) ;  /* 0xfffffffc00fc7947 */ /* 0x000fc0000383ffff */
[----:B------:R-:W-:-:S00]  /*0110*/  NOP ;  /* 0x0000000000007918 */ /* 0x000fc00000000000 */
        /* <DEDUP_REMOVED lines=14> */
.L_x_1:


//--------------------- .nv.shared.reserved.0     --------------------------
	.section	.nv.shared.reserved.0,"aw",@nobits
	.weak		__nv_reservedSMEM_offset_0_alias
	.size		__nv_reservedSMEM_offset_0_alias, 0, 64
	.other		__nv_reservedSMEM_offset_0_alias,@"STO_CUDA_RESERVED_SHARED STV_DEFAULT"
__nv_reservedSMEM_offset_0_alias:
	.zero		0
	.zero		64


//--------------------- .nv.constant0._Z15kernelVectorAddPfS_S_ --------------------------
	.section	.nv.constant0._Z15kernelVectorAddPfS_S_,"a",@progbits
	.sectionflags	@""
	.align	4
.nv.constant0._Z15kernelVectorAddPfS_S_:
	.zero		920


//--------------------- SYMBOLS --------------------------

	.type		.nv.reservedSmem.offset0,@object
	.size		.nv.reservedSmem.offset0,0x4
